//
// Generated by NVIDIA NVVM Compiler
//
// Compiler Build ID: CL-36424714
// Cuda compilation tools, release 13.0, V13.0.88
// Based on NVVM 20.0.0
//

.version 9.0
.target sm_100
.address_size 64

	// .globl	_Z17ReducSumGlobalMemPiS_i
.extern .func  (.param .b32 func_retval0) vprintf
(
	.param .b64 vprintf_param_0,
	.param .b64 vprintf_param_1
)
;
.global .align 1 .b8 $str[4] = {37, 100, 32};

.visible .entry _Z17ReducSumGlobalMemPiS_i(
	.param .u64 .ptr .align 1 _Z17ReducSumGlobalMemPiS_i_param_0,
	.param .u64 .ptr .align 1 _Z17ReducSumGlobalMemPiS_i_param_1,
	.param .u32 _Z17ReducSumGlobalMemPiS_i_param_2
)
{
	.local .align 8 .b8 	__local_depot0[8];
	.reg .b64 	%SP;
	.reg .b64 	%SPL;
	.reg .pred 	%p<7>;
	.reg .b32 	%r<18>;
	.reg .b64 	%rd<17>;

	mov.u64 	%SPL, __local_depot0;
	cvta.local.u64 	%SP, %SPL;
	ld.param.u64 	%rd4, [_Z17ReducSumGlobalMemPiS_i_param_0];
	ld.param.u64 	%rd3, [_Z17ReducSumGlobalMemPiS_i_param_1];
	ld.param.u32 	%r8, [_Z17ReducSumGlobalMemPiS_i_param_2];
	cvta.to.global.u64 	%rd1, %rd4;
	mov.u32 	%r1, %tid.x;
	mov.u32 	%r17, %ntid.x;
	mov.u32 	%r3, %ctaid.x;
	mul.lo.s32 	%r4, %r17, %r3;
	add.s32 	%r5, %r4, %r1;
	setp.lt.u32 	%p1, %r17, 2;
	@%p1 bra 	$L__BB0_5;
	mul.wide.s32 	%rd5, %r5, 4;
	add.s64 	%rd2, %rd1, %rd5;
$L__BB0_2:
	shr.u32 	%r7, %r17, 1;
	setp.ge.u32 	%p2, %r1, %r7;
	add.s32 	%r9, %r7, %r5;
	setp.ge.s32 	%p3, %r9, %r8;
	or.pred  	%p4, %p2, %p3;
	@%p4 bra 	$L__BB0_4;
	shl.b32 	%r10, %r7, 2;
	cvt.u64.u32 	%rd6, %r10;
	add.s64 	%rd7, %rd2, %rd6;
	ld.global.u32 	%r11, [%rd7];
	ld.global.u32 	%r12, [%rd2];
	add.s32 	%r13, %r12, %r11;
	st.global.u32 	[%rd2], %r13;
$L__BB0_4:
	bar.sync 	0;
	setp.gt.u32 	%p5, %r17, 3;
	mov.u32 	%r17, %r7;
	@%p5 bra 	$L__BB0_2;
$L__BB0_5:
	setp.ne.s32 	%p6, %r1, 0;
	@%p6 bra 	$L__BB0_7;
	mul.wide.u32 	%rd8, %r4, 4;
	add.s64 	%rd9, %rd1, %rd8;
	ld.global.u32 	%r14, [%rd9];
	cvta.to.global.u64 	%rd10, %rd3;
	mul.wide.u32 	%rd11, %r3, 4;
	add.s64 	%rd12, %rd10, %rd11;
	st.global.u32 	[%rd12], %r14;
	add.u64 	%rd13, %SP, 0;
	add.u64 	%rd14, %SPL, 0;
	st.local.u32 	[%rd14], %r14;
	mov.u64 	%rd15, $str;
	cvta.global.u64 	%rd16, %rd15;
	{ // callseq 0, 0
	.param .b64 param0;
	st.param.b64 	[param0], %rd16;
	.param .b64 param1;
	st.param.b64 	[param1], %rd13;
	.param .b32 retval0;
	call.uni (retval0), 
	vprintf, 
	(
	param0, 
	param1
	);
	ld.param.b32 	%r15, [retval0];
	} // callseq 0
$L__BB0_7:
	ret;

}
	// .globl	_Z8FinalSumPiS_i
.visible .entry _Z8FinalSumPiS_i(
	.param .u64 .ptr .align 1 _Z8FinalSumPiS_i_param_0,
	.param .u64 .ptr .align 1 _Z8FinalSumPiS_i_param_1,
	.param .u32 _Z8FinalSumPiS_i_param_2
)
{
	.reg .pred 	%p<7>;
	.reg .b32 	%r<12>;
	.reg .b64 	%rd<9>;

	ld.param.u64 	%rd4, [_Z8FinalSumPiS_i_param_0];
	ld.param.u64 	%rd3, [_Z8FinalSumPiS_i_param_1];
	ld.param.u32 	%r4, [_Z8FinalSumPiS_i_param_2];
	cvta.to.global.u64 	%rd1, %rd4;
	mov.u32 	%r1, %tid.x;
	setp.lt.s32 	%p1, %r4, 2;
	@%p1 bra 	$L__BB1_5;
	mul.wide.u32 	%rd5, %r1, 4;
	add.s64 	%rd2, %rd1, %rd5;
	mov.u32 	%r11, %r4;
$L__BB1_2:
	shr.u32 	%r3, %r11, 1;
	setp.ge.u32 	%p2, %r1, %r3;
	add.s32 	%r6, %r3, %r1;
	setp.ge.s32 	%p3, %r6, %r4;
	or.pred  	%p4, %p2, %p3;
	@%p4 bra 	$L__BB1_4;
	mul.wide.u32 	%rd6, %r3, 4;
	add.s64 	%rd7, %rd2, %rd6;
	ld.global.u32 	%r7, [%rd7];
	ld.global.u32 	%r8, [%rd2];
	add.s32 	%r9, %r8, %r7;
	st.global.u32 	[%rd2], %r9;
$L__BB1_4:
	bar.sync 	0;
	setp.gt.u32 	%p5, %r11, 3;
	mov.u32 	%r11, %r3;
	@%p5 bra 	$L__BB1_2;
$L__BB1_5:
	setp.ne.s32 	%p6, %r1, 0;
	@%p6 bra 	$L__BB1_7;
	ld.global.u32 	%r10, [%rd1];
	cvta.to.global.u64 	%rd8, %rd3;
	st.global.u32 	[%rd8], %r10;
$L__BB1_7:
	ret;

}


// ===== COMPILED SASS (sm_100) =====

	.target	sm_100

	.elftype	@"ET_EXEC"


//--------------------- .note.nv.tkinfo           --------------------------
	.section	.note.nv.tkinfo,"",@"SHT_NOTE"
	.sectionflags	@"SHF_NOTE_NV_TKINFO"
	.tkinfo
        /*0018*/ 	.word	0x00000002
        /*0030*/ 	.string	""
        /*0030*/ 	.string	"ptxas"
        /*0030*/ 	.string	"Cuda compilation tools, release 13.0, V13.0.88"
        /*0030*/ 	.string	"Build cuda_13.0.r13.0/compiler.36424714_0"
        /*0030*/ 	.string	"-arch sm_100 -m 64 "



//--------------------- .note.nv.cuinfo           --------------------------
	.section	.note.nv.cuinfo,"",@"SHT_NOTE"
	.sectionflags	@"SHF_NOTE_NV_CUINFO"
        /*0018*/ 	.short	0x0002
        /*001a*/ 	.short	0x0064
        /*001c*/ 	.short	0x0082
	.zero		2


//--------------------- .nv.info                  --------------------------
	.section	.nv.info,"",@"SHT_CUDA_INFO"
	.align	4


	//----- nvinfo : EIATTR_REGCOUNT
	.align		4
        /*0000*/ 	.byte	0x04, 0x2f
        /*0002*/ 	.short	(.L_2 - .L_1)
	.align		4
.L_1:
        /*0004*/ 	.word	index@(_Z17ReducSumGlobalMemPiS_i)
        /*0008*/ 	.word	0x00000018


	//----- nvinfo : EIATTR_FRAME_SIZE
	.align		4
.L_2:
        /*000c*/ 	.byte	0x04, 0x11
        /*000e*/ 	.short	(.L_4 - .L_3)
	.align		4
.L_3:
        /*0010*/ 	.word	index@(_Z17ReducSumGlobalMemPiS_i)
        /*0014*/ 	.word	0x00000008


	//----- nvinfo : EIATTR_REGCOUNT
	.align		4
.L_4:
        /*0018*/ 	.byte	0x04, 0x2f
        /*001a*/ 	.short	(.L_6 - .L_5)
	.align		4
.L_5:
        /*001c*/ 	.word	index@(_Z8FinalSumPiS_i)
        /*0020*/ 	.word	0x0000000c


	//----- nvinfo : EIATTR_FRAME_SIZE
	.align		4
.L_6:
        /*0024*/ 	.byte	0x04, 0x11
        /*0026*/ 	.short	(.L_8 - .L_7)
	.align		4
.L_7:
        /*0028*/ 	.word	index@(_Z8FinalSumPiS_i)
        /*002c*/ 	.word	0x00000000


	//----- nvinfo : EIATTR_MIN_STACK_SIZE
	.align		4
.L_8:
        /*0030*/ 	.byte	0x04, 0x12
        /*0032*/ 	.short	(.L_10 - .L_9)
	.align		4
.L_9:
        /*0034*/ 	.word	index@(_Z8FinalSumPiS_i)
        /*0038*/ 	.word	0x00000000


	//----- nvinfo : EIATTR_MIN_STACK_SIZE
	.align		4
.L_10:
        /*003c*/ 	.byte	0x04, 0x12
        /*003e*/ 	.short	(.L_12 - .L_11)
	.align		4
.L_11:
        /*0040*/ 	.word	index@(_Z17ReducSumGlobalMemPiS_i)
        /*0044*/ 	.word	0x00000008
.L_12:


//--------------------- .nv.compat                --------------------------
	.section	.nv.compat,"",@"SHT_CUDA_COMPAT_INFO"
	.align	4
        /*0000*/ 	.byte	0x02, 0x09, 0x00, 0x00, 0x02, 0x02, 0x01, 0x00, 0x02, 0x05, 0x05, 0x00, 0x03, 0x07, 0x01, 0x01
        /*0010*/ 	.byte	0x02, 0x03, 0x00, 0x00, 0x02, 0x06, 0x01, 0x00, 0x04, 0x0b, 0x08, 0x00, 0x09, 0x00, 0x00, 0x00
        /*0020*/ 	.byte	0x00, 0x00, 0x00, 0x00


//--------------------- .nv.info._Z8FinalSumPiS_i --------------------------
	.section	.nv.info._Z8FinalSumPiS_i,"",@"SHT_CUDA_INFO"
	.sectionflags	@""
	.align	4


	//----- nvinfo : EIATTR_CUDA_API_VERSION
	.align		4
        /*0000*/ 	.byte	0x04, 0x37
        /*0002*/ 	.short	(.L_14 - .L_13)
.L_13:
        /*0004*/ 	.word	0x00000082


	//----- nvinfo : EIATTR_KPARAM_INFO
	.align		4
.L_14:
        /*0008*/ 	.byte	0x04, 0x17
        /*000a*/ 	.short	(.L_16 - .L_15)
.L_15:
        /*000c*/ 	.word	0x00000000
        /*0010*/ 	.short	0x0002
        /*0012*/ 	.short	0x0010
        /*0014*/ 	.byte	0x00, 0xf0, 0x11, 0x00


	//----- nvinfo : EIATTR_KPARAM_INFO
	.align		4
.L_16:
        /*0018*/ 	.byte	0x04, 0x17
        /*001a*/ 	.short	(.L_18 - .L_17)
.L_17:
        /*001c*/ 	.word	0x00000000
        /*0020*/ 	.short	0x0001
        /*0022*/ 	.short	0x0008
        /*0024*/ 	.byte	0x00, 0xf5, 0x21, 0x00


	//----- nvinfo : EIATTR_KPARAM_INFO
	.align		4
.L_18:
        /*0028*/ 	.byte	0x04, 0x17
        /*002a*/ 	.short	(.L_20 - .L_19)
.L_19:
        /*002c*/ 	.word	0x00000000
        /*0030*/ 	.short	0x0000
        /*0032*/ 	.short	0x0000
        /*0034*/ 	.byte	0x00, 0xf5, 0x21, 0x00


	//----- nvinfo : EIATTR_SPARSE_MMA_MASK
	.align		4
.L_20:
        /*0038*/ 	.byte	0x03, 0x50
        /*003a*/ 	.short	0x0000


	//----- nvinfo : EIATTR_MAXREG_COUNT
	.align		4
        /*003c*/ 	.byte	0x03, 0x1b
        /*003e*/ 	.short	0x00ff


	//----- nvinfo : EIATTR_NUM_BARRIERS
	.align		4
        /*0040*/ 	.byte	0x02, 0x4c
        /*0042*/ 	.byte	0x01
	.zero		1


	//----- nvinfo : EIATTR_MERCURY_ISA_VERSION
	.align		4
        /*0044*/ 	.byte	0x03, 0x5f
        /*0046*/ 	.short	0x0101


	//----- nvinfo : EIATTR_VRC_CTA_INIT_COUNT
	.align		4
        /*0048*/ 	.byte	0x02, 0x4a
	.zero		1
	.zero		1


	//----- nvinfo : EIATTR_EXIT_INSTR_OFFSETS
	.align		4
        /*004c*/ 	.byte	0x04, 0x1c
        /*004e*/ 	.short	(.L_22 - .L_21)


	//   ....[0]....
.L_21:
        /*0050*/ 	.word	0x000001c0


	//   ....[1]....
        /*0054*/ 	.word	0x00000210


	//----- nvinfo : EIATTR_CRS_STACK_SIZE
	.align		4
.L_22:
        /*0058*/ 	.byte	0x04, 0x1e
        /*005a*/ 	.short	(.L_24 - .L_23)
.L_23:
        /*005c*/ 	.word	0x00000000


	//----- nvinfo : EIATTR_CBANK_PARAM_SIZE
	.align		4
.L_24:
        /*0060*/ 	.byte	0x03, 0x19
        /*0062*/ 	.short	0x0014


	//----- nvinfo : EIATTR_PARAM_CBANK
	.align		4
        /*0064*/ 	.byte	0x04, 0x0a
        /*0066*/ 	.short	(.L_26 - .L_25)
	.align		4
.L_25:
        /*0068*/ 	.word	index@(.nv.constant0._Z8FinalSumPiS_i)
        /*006c*/ 	.short	0x0380
        /*006e*/ 	.short	0x0014


	//----- nvinfo : EIATTR_SW_WAR
	.align		4
.L_26:
        /*0070*/ 	.byte	0x04, 0x36
        /*0072*/ 	.short	(.L_28 - .L_27)
.L_27:
        /*0074*/ 	.word	0x00000008
.L_28:


//--------------------- .nv.info._Z17ReducSumGlobalMemPiS_i --------------------------
	.section	.nv.info._Z17ReducSumGlobalMemPiS_i,"",@"SHT_CUDA_INFO"
	.sectionflags	@""
	.align	4


	//----- nvinfo : EIATTR_CUDA_API_VERSION
	.align		4
        /*0000*/ 	.byte	0x04, 0x37
        /*0002*/ 	.short	(.L_30 - .L_29)
.L_29:
        /*0004*/ 	.word	0x00000082


	//----- nvinfo : EIATTR_KPARAM_INFO
	.align		4
.L_30:
        /*0008*/ 	.byte	0x04, 0x17
        /*000a*/ 	.short	(.L_32 - .L_31)
.L_31:
        /*000c*/ 	.word	0x00000000
        /*0010*/ 	.short	0x0002
        /*0012*/ 	.short	0x0010
        /*0014*/ 	.byte	0x00, 0xf0, 0x11, 0x00


	//----- nvinfo : EIATTR_KPARAM_INFO
	.align		4
.L_32:
        /*0018*/ 	.byte	0x04, 0x17
        /*001a*/ 	.short	(.L_34 - .L_33)
.L_33:
        /*001c*/ 	.word	0x00000000
        /*0020*/ 	.short	0x0001
        /*0022*/ 	.short	0x0008
        /*0024*/ 	.byte	0x00, 0xf5, 0x21, 0x00


	//----- nvinfo : EIATTR_KPARAM_INFO
	.align		4
.L_34:
        /*0028*/ 	.byte	0x04, 0x17
        /*002a*/ 	.short	(.L_36 - .L_35)
.L_35:
        /*002c*/ 	.word	0x00000000
        /*0030*/ 	.short	0x0000
        /*0032*/ 	.short	0x0000
        /*0034*/ 	.byte	0x00, 0xf5, 0x21, 0x00


	//----- nvinfo : EIATTR_SPARSE_MMA_MASK
	.align		4
.L_36:
        /*0038*/ 	.byte	0x03, 0x50
        /*003a*/ 	.short	0x0000


	//----- nvinfo : EIATTR_MAXREG_COUNT
	.align		4
        /*003c*/ 	.byte	0x03, 0x1b
        /*003e*/ 	.short	0x00ff


	//----- nvinfo : EIATTR_NUM_BARRIERS
	.align		4
        /*0040*/ 	.byte	0x02, 0x4c
        /*0042*/ 	.byte	0x01
	.zero		1


	//----- nvinfo : EIATTR_EXTERNS
	.align		4
        /*0044*/ 	.byte	0x04, 0x0f
        /*0046*/ 	.short	(.L_38 - .L_37)


	//   ....[0]....
	.align		4
.L_37:
        /*0048*/ 	.word	index@(vprintf)


	//----- nvinfo : EIATTR_MERCURY_ISA_VERSION
	.align		4
.L_38:
        /*004c*/ 	.byte	0x03, 0x5f
        /*004e*/ 	.short	0x0101


	//----- nvinfo : EIATTR_VRC_CTA_INIT_COUNT
	.align		4
        /*0050*/ 	.byte	0x02, 0x4a
	.zero		1
	.zero		1


	//----- nvinfo : EIATTR_SYSCALL_OFFSETS
	.align		4
        /*0054*/ 	.byte	0x04, 0x46
        /*0056*/ 	.short	(.L_40 - .L_39)


	//   ....[0]....
.L_39:
        /*0058*/ 	.word	0x00000320


	//----- nvinfo : EIATTR_EXIT_INSTR_OFFSETS
	.align		4
.L_40:
        /*005c*/ 	.byte	0x04, 0x1c
        /*005e*/ 	.short	(.L_42 - .L_41)


	//   ....[0]....
.L_41:
        /*0060*/ 	.word	0x00000240


	//   ....[1]....
        /*0064*/ 	.word	0x00000330


	//----- nvinfo : EIATTR_CRS_STACK_SIZE
	.align		4
.L_42:
        /*0068*/ 	.byte	0x04, 0x1e
        /*006a*/ 	.short	(.L_44 - .L_43)
.L_43:
        /*006c*/ 	.word	0x00000000


	//----- nvinfo : EIATTR_CBANK_PARAM_SIZE
	.align		4
.L_44:
        /*0070*/ 	.byte	0x03, 0x19
        /*0072*/ 	.short	0x0014


	//----- nvinfo : EIATTR_PARAM_CBANK
	.align		4
        /*0074*/ 	.byte	0x04, 0x0a
        /*0076*/ 	.short	(.L_46 - .L_45)
	.align		4
.L_45:
        /*0078*/ 	.word	index@(.nv.constant0._Z17ReducSumGlobalMemPiS_i)
        /*007c*/ 	.short	0x0380
        /*007e*/ 	.short	0x0014


	//----- nvinfo : EIATTR_SW_WAR
	.align		4
.L_46:
        /*0080*/ 	.byte	0x04, 0x36
        /*0082*/ 	.short	(.L_48 - .L_47)
.L_47:
        /*0084*/ 	.word	0x00000008
.L_48:


//--------------------- .nv.callgraph             --------------------------
	.section	.nv.callgraph,"",@"SHT_CUDA_CALLGRAPH"
	.align	4
	.sectionentsize	8
	.align		4
        /*0000*/ 	.word	0x00000000
	.align		4
        /*0004*/ 	.word	0xffffffff
	.align		4
        /*0008*/ 	.word	index@(_Z17ReducSumGlobalMemPiS_i)
	.align		4
        /*000c*/ 	.word	index@(vprintf)
	.align		4
        /*0010*/ 	.word	0x00000000
	.align		4
        /*0014*/ 	.word	0xfffffffe
	.align		4
        /*0018*/ 	.word	0x00000000
	.align		4
        /*001c*/ 	.word	0xfffffffd
	.align		4
        /*0020*/ 	.word	0x00000000
	.align		4
        /*0024*/ 	.word	0xfffffffc


//--------------------- .nv.constant4             --------------------------
	.section	.nv.constant4,"a",@progbits
	.align	8
	.align		8
.nv.constant4:
        /*0000*/ 	.dword	$str
	.align		8
        /*0008*/ 	.dword	vprintf


//--------------------- .text._Z8FinalSumPiS_i    --------------------------
	.section	.text._Z8FinalSumPiS_i,"ax",@progbits
	.align	128
        .global         _Z8FinalSumPiS_i
        .type           _Z8FinalSumPiS_i,@function
        .size           _Z8FinalSumPiS_i,(.L_x_11 - _Z8FinalSumPiS_i)
        .other          _Z8FinalSumPiS_i,@"STO_CUDA_ENTRY STV_DEFAULT"
_Z8FinalSumPiS_i:
.text._Z8FinalSumPiS_i:
[----:B------:R-:W-:Y:S01]  /*0000*/  LDC R1, c[0x0][0x37c] ;  /* 0x0000df00ff017b82 */ /* 0x000fe20000000800 */
[----:B------:R-:W0:Y:S01]  /*0010*/  LDCU UR6, c[0x0][0x390] ;  /* 0x00007200ff0677ac */ /* 0x000e220008000800 */
[----:B------:R-:W1:Y:S01]  /*0020*/  S2R R9, SR_TID.X ;  /* 0x0000000000097919 */ /* 0x000e620000002100 */
[----:B------:R-:W2:Y:S01]  /*0030*/  LDCU.64 UR4, c[0x0][0x358] ;  /* 0x00006b00ff0477ac */ /* 0x000ea20008000a00 */
[----:B0-----:R-:W-:-:S09]  /*0040*/  UISETP.GE.AND UP0, UPT, UR6, 0x2, UPT ;  /* 0x000000020600788c */ /* 0x001fd2000bf06270 */
[----:B--2---:R-:W-:Y:S05]  /*0050*/  BRA.U !UP0, `(.L_x_0) ;  /* 0x0000000108547547 */ /* 0x004fea000b800000 */
[----:B------:R-:W1:Y:S01]  /*0060*/  LDC.64 R2, c[0x0][0x380] ;  /* 0x0000e000ff027b82 */ /* 0x000e620000000a00 */
[----:B------:R-:W0:Y:S01]  /*0070*/  LDCU UR6, c[0x0][0x390] ;  /* 0x00007200ff0677ac */ /* 0x000e220008000800 */
[----:B------:R-:W2:Y:S01]  /*0080*/  LDCU UR7, c[0x0][0x390] ;  /* 0x00007200ff0777ac */ /* 0x000ea20008000800 */
[----:B0-----:R-:W-:Y:S02]  /*0090*/  IMAD.U32 R0, RZ, RZ, UR6 ;  /* 0x00000006ff007e24 */ /* 0x001fe4000f8e00ff */
[----:B-12---:R-:W-:-:S07]  /*00a0*/  IMAD.WIDE.U32 R2, R9, 0x4, R2 ;  /* 0x0000000409027825 */ /* 0x006fce00078e0002 */
.L_x_3:
[----:B------:R-:W-:Y:S01]  /*00b0*/  SHF.R.U32.HI R6, RZ, 0x1, R0 ;  /* 0x00000001ff067819 */ /* 0x000fe20000011600 */
[----:B------:R-:W-:Y:S04]  /*00c0*/  BSSY.RECONVERGENT B0, `(.L_x_1) ;  /* 0x000000a000007945 */ /* 0x000fe80003800200 */
[----:B------:R-:W-:-:S05]  /*00d0*/  IMAD.IADD R4, R6, 0x1, R9 ;  /* 0x0000000106047824 */ /* 0x000fca00078e0209 */
[----:B------:R-:W-:-:S04]  /*00e0*/  ISETP.GE.AND P0, PT, R4, UR7, PT ;  /* 0x0000000704007c0c */ /* 0x000fc8000bf06270 */
[----:B------:R-:W-:-:S13]  /*00f0*/  ISETP.GE.U32.OR P0, PT, R9, R6, P0 ;  /* 0x000000060900720c */ /* 0x000fda0000706470 */
[----:B0-----:R-:W-:Y:S05]  /*0100*/  @P0 BRA `(.L_x_2) ;  /* 0x0000000000140947 */ /* 0x001fea0003800000 */
[----:B------:R-:W-:Y:S01]  /*0110*/  IMAD.WIDE.U32 R4, R6, 0x4, R2 ;  /* 0x0000000406047825 */ /* 0x000fe200078e0002 */
[----:B------:R-:W2:Y:S05]  /*0120*/  LDG.E R7, desc[UR4][R2.64] ;  /* 0x0000000402077981 */ /* 0x000eaa000c1e1900 */
[----:B------:R-:W2:Y:S02]  /*0130*/  LDG.E R4, desc[UR4][R4.64] ;  /* 0x0000000404047981 */ /* 0x000ea4000c1e1900 */
[----:B--2---:R-:W-:-:S05]  /*0140*/  IADD3 R7, PT, PT, R4, R7, RZ ;  /* 0x0000000704077210 */ /* 0x004fca0007ffe0ff */
[----:B------:R0:W-:Y:S02]  /*0150*/  STG.E desc[UR4][R2.64], R7 ;  /* 0x0000000702007986 */ /* 0x0001e4000c101904 */
.L_x_2:
[----:B------:R-:W-:Y:S05]  /*0160*/  BSYNC.RECONVERGENT B0 ;  /* 0x0000000000007941 */ /* 0x000fea0003800200 */
.L_x_1:
[----:B------:R-:W-:Y:S01]  /*0170*/  BAR.SYNC.DEFER_BLOCKING 0x0 ;  /* 0x0000000000007b1d */ /* 0x000fe20000010000 */
[----:B------:R-:W-:Y:S01]  /*0180*/  ISETP.GT.U32.AND P0, PT, R0, 0x3, PT ;  /* 0x000000030000780c */ /* 0x000fe20003f04070 */
[----:B------:R-:W-:-:S12]  /*0190*/  IMAD.MOV.U32 R0, RZ, RZ, R6 ;  /* 0x000000ffff007224 */ /* 0x000fd800078e0006 */
[----:B------:R-:W-:Y:S05]  /*01a0*/  @P0 BRA `(.L_x_3) ;  /* 0xfffffffc00c00947 */ /* 0x000fea000383ffff */
.L_x_0:
[----:B-1----:R-:W-:-:S13]  /*01b0*/  ISETP.NE.AND P0, PT, R9, RZ, PT ;  /* 0x000000ff0900720c */ /* 0x002fda0003f05270 */
[----:B------:R-:W-:Y:S05]  /*01c0*/  @P0 EXIT ;  /* 0x000000000000094d */ /* 0x000fea0003800000 */
[----:B0-----:R-:W0:Y:S02]  /*01d0*/  LDC.64 R2, c[0x0][0x380] ;  /* 0x0000e000ff027b82 */ /* 0x001e240000000a00 */
[----:B0-----:R-:W2:Y:S06]  /*01e0*/  LDG.E R3, desc[UR4][R2.64] ;  /* 0x0000000402037981 */ /* 0x001eac000c1e1900 */
[----:B------:R-:W2:Y:S02]  /*01f0*/  LDC.64 R4, c[0x0][0x388] ;  /* 0x0000e200ff047b82 */ /* 0x000ea40000000a00 */
[----:B--2---:R-:W-:Y:S01]  /*0200*/  STG.E desc[UR4][R4.64], R3 ;  /* 0x0000000304007986 */ /* 0x004fe2000c101904 */
[----:B------:R-:W-:Y:S05]  /*0210*/  EXIT ;  /* 0x000000000000794d */ /* 0x000fea0003800000 */
.L_x_4:
[----:B------:R-:W-:-:S00]  /*0220*/  BRA `(.L_x_4) ;  /* 0xfffffffc00fc7947 */ /* 0x000fc0000383ffff */
[----:B------:R-:W-:-:S00]  /*0230*/  NOP ;  /* 0x0000000000007918 */ /* 0x000fc00000000000 */
        /* <DEDUP_REMOVED lines=12> */
.L_x_11:


//--------------------- .text._Z17ReducSumGlobalMemPiS_i --------------------------
	.section	.text._Z17ReducSumGlobalMemPiS_i,"ax",@progbits
	.align	128
        .global         _Z17ReducSumGlobalMemPiS_i
        .type           _Z17ReducSumGlobalMemPiS_i,@function
        .size           _Z17ReducSumGlobalMemPiS_i,(.L_x_12 - _Z17ReducSumGlobalMemPiS_i)
        .other          _Z17ReducSumGlobalMemPiS_i,@"STO_CUDA_ENTRY STV_DEFAULT"
_Z17ReducSumGlobalMemPiS_i:
.text._Z17ReducSumGlobalMemPiS_i:
[----:B------:R-:W0:Y:S01]  /*0000*/  LDC R1, c[0x0][0x37c] ;  /* 0x0000df00ff017b82 */ /* 0x000e220000000800 */
[----:B------:R-:W1:Y:S01]  /*0010*/  S2R R15, SR_CTAID.X ;  /* 0x00000000000f7919 */ /* 0x000e620000002500 */
[----:B------:R-:W2:Y:S01]  /*0020*/  LDCU UR7, c[0x0][0x2fc] ;  /* 0x00005f80ff0777ac */ /* 0x000ea20008000800 */
[----:B0-----:R-:W-:Y:S01]  /*0030*/  VIADD R1, R1, 0xfffffff8 ;  /* 0xfffffff801017836 */ /* 0x001fe20000000000 */
[----:B------:R-:W0:Y:S01]  /*0040*/  S2R R8, SR_TID.X ;  /* 0x0000000000087919 */ /* 0x000e220000002100 */
[----:B------:R-:W3:Y:S01]  /*0050*/  LDCU UR8, c[0x0][0x360] ;  /* 0x00006c00ff0877ac */ /* 0x000ee20008000800 */
[----:B------:R-:W4:Y:S01]  /*0060*/  LDCU UR6, c[0x0][0x2f8] ;  /* 0x00005f00ff0677ac */ /* 0x000f220008000800 */
[----:B------:R-:W0:Y:S01]  /*0070*/  LDCU.64 UR4, c[0x0][0x358] ;  /* 0x00006b00ff0477ac */ /* 0x000e220008000a00 */
[----:B---3--:R-:W-:Y:S01]  /*0080*/  UISETP.GE.U32.AND UP0, UPT, UR8, 0x2, UPT ;  /* 0x000000020800788c */ /* 0x008fe2000bf06070 */
[----:B----4-:R-:W-:-:S05]  /*0090*/  IADD3 R6, P0, PT, R1, UR6, RZ ;  /* 0x0000000601067c10 */ /* 0x010fca000ff1e0ff */
[----:B--2---:R-:W-:Y:S02]  /*00a0*/  IMAD.X R7, RZ, RZ, UR7, P0 ;  /* 0x00000007ff077e24 */ /* 0x004fe400080e06ff */
[----:B-1----:R-:W-:Y:S01]  /*00b0*/  IMAD R9, R15, UR8, RZ ;  /* 0x000000080f097c24 */ /* 0x002fe2000f8e02ff */
[----:B------:R-:W-:Y:S06]  /*00c0*/  BRA.U !UP0, `(.L_x_5) ;  /* 0x0000000108587547 */ /* 0x000fec000b800000 */
[----:B------:R-:W1:Y:S01]  /*00d0*/  LDC.64 R2, c[0x0][0x380] ;  /* 0x0000e000ff027b82 */ /* 0x000e620000000a00 */
[----:B0-----:R-:W-:Y:S01]  /*00e0*/  IADD3 R11, PT, PT, R9, R8, RZ ;  /* 0x00000008090b7210 */ /* 0x001fe20007ffe0ff */
[----:B------:R-:W-:Y:S01]  /*00f0*/  IMAD.U32 R0, RZ, RZ, UR8 ;  /* 0x00000008ff007e24 */ /* 0x000fe2000f8e00ff */
[----:B------:R-:W0:Y:S03]  /*0100*/  LDCU UR6, c[0x0][0x390] ;  /* 0x00007200ff0677ac */ /* 0x000e260008000800 */
[----:B01----:R-:W-:-:S07]  /*0110*/  IMAD.WIDE R2, R11, 0x4, R2 ;  /* 0x000000040b027825 */ /* 0x003fce00078e0202 */
.L_x_8:
[----:B------:R-:W-:Y:S01]  /*0120*/  SHF.R.U32.HI R17, RZ, 0x1, R0 ;  /* 0x00000001ff117819 */ /* 0x000fe20000011600 */
[----:B------:R-:W-:Y:S04]  /*0130*/  BSSY.RECONVERGENT B0, `(.L_x_6) ;  /* 0x000000b000007945 */ /* 0x000fe80003800200 */
[----:B------:R-:W-:-:S05]  /*0140*/  IMAD.IADD R4, R11, 0x1, R17 ;  /* 0x000000010b047824 */ /* 0x000fca00078e0211 */
[----:B------:R-:W-:-:S04]  /*0150*/  ISETP.GE.AND P0, PT, R4, UR6, PT ;  /* 0x0000000604007c0c */ /* 0x000fc8000bf06270 */
[----:B------:R-:W-:-:S13]  /*0160*/  ISETP.GE.U32.OR P0, PT, R8, R17, P0 ;  /* 0x000000110800720c */ /* 0x000fda0000706470 */
[----:B0-----:R-:W-:Y:S05]  /*0170*/  @P0 BRA `(.L_x_7) ;  /* 0x0000000000180947 */ /* 0x001fea0003800000 */
[----:B------:R-:W-:Y:S01]  /*0180*/  LEA R4, P0, R17, R2, 0x2 ;  /* 0x0000000211047211 */ /* 0x000fe200078010ff */
[----:B------:R-:W2:Y:S03]  /*0190*/  LDG.E R13, desc[UR4][R2.64] ;  /* 0x00000004020d7981 */ /* 0x000ea6000c1e1900 */
[----:B------:R-:W-:-:S05]  /*01a0*/  IADD3.X R5, PT, PT, RZ, R3, RZ, P0, !PT ;  /* 0x00000003ff057210 */ /* 0x000fca00007fe4ff */
[----:B------:R-:W2:Y:S02]  /*01b0*/  LDG.E R4, desc[UR4][R4.64] ;  /* 0x0000000404047981 */ /* 0x000ea4000c1e1900 */
[----:B--2---:R-:W-:-:S05]  /*01c0*/  IMAD.IADD R13, R4, 0x1, R13 ;  /* 0x00000001040d7824 */ /* 0x004fca00078e020d */
[----:B------:R0:W-:Y:S02]  /*01d0*/  STG.E desc[UR4][R2.64], R13 ;  /* 0x0000000d02007986 */ /* 0x0001e4000c101904 */
.L_x_7:
[----:B------:R-:W-:Y:S05]  /*01e0*/  BSYNC.RECONVERGENT B0 ;  /* 0x0000000000007941 */ /* 0x000fea0003800200 */
.L_x_6:
[----:B------:R-:W-:Y:S01]  /*01f0*/  BAR.SYNC.DEFER_BLOCKING 0x0 ;  /* 0x0000000000007b1d */ /* 0x000fe20000010000 */
[----:B------:R-:W-:Y:S02]  /*0200*/  ISETP.GT.U32.AND P0, PT, R0, 0x3, PT ;  /* 0x000000030000780c */ /* 0x000fe40003f04070 */
[----:B------:R-:W-:-:S11]  /*0210*/  MOV R0, R17 ;  /* 0x0000001100007202 */ /* 0x000fd60000000f00 */
[----:B------:R-:W-:Y:S05]  /*0220*/  @P0 BRA `(.L_x_8) ;  /* 0xfffffffc00bc0947 */ /* 0x000fea000383ffff */
.L_x_5:
[----:B0-----:R-:W-:-:S13]  /*0230*/  ISETP.NE.AND P0, PT, R8, RZ, PT ;  /* 0x000000ff0800720c */ /* 0x001fda0003f05270 */
[----:B------:R-:W-:Y:S05]  /*0240*/  @P0 EXIT ;  /* 0x000000000000094d */ /* 0x000fea0003800000 */
[----:B------:R-:W0:Y:S01]  /*0250*/  LDC.64 R2, c[0x0][0x380] ;  /* 0x0000e000ff027b82 */ /* 0x000e220000000a00 */
[----:B------:R-:W-:Y:S01]  /*0260*/  MOV R0, 0x8 ;  /* 0x0000000800007802 */ /* 0x000fe20000000f00 */
[----:B------:R-:W1:Y:S01]  /*0270*/  LDCU.64 UR6, c[0x4][URZ] ;  /* 0x01000000ff0677ac */ /* 0x000e620008000a00 */
[----:B0-----:R-:W-:-:S05]  /*0280*/  IMAD.WIDE.U32 R2, R9, 0x4, R2 ;  /* 0x0000000409027825 */ /* 0x001fca00078e0002 */
[----:B------:R-:W0:Y:S01]  /*0290*/  LDC.64 R8, c[0x0][0x388] ;  /* 0x0000e200ff087b82 */ /* 0x000e220000000a00 */
[----:B------:R-:W2:Y:S01]  /*02a0*/  LDG.E R2, desc[UR4][R2.64] ;  /* 0x0000000402027981 */ /* 0x000ea2000c1e1900 */
[----:B-1----:R-:W-:Y:S01]  /*02b0*/  IMAD.U32 R4, RZ, RZ, UR6 ;  /* 0x00000006ff047e24 */ /* 0x002fe2000f8e00ff */
[----:B------:R-:W-:-:S05]  /*02c0*/  MOV R5, UR7 ;  /* 0x0000000700057c02 */ /* 0x000fca0008000f00 */
[----:B------:R1:W3:Y:S01]  /*02d0*/  LDC.64 R10, c[0x4][R0] ;  /* 0x01000000000a7b82 */ /* 0x0002e20000000a00 */
[----:B0-----:R-:W-:Y:S01]  /*02e0*/  IMAD.WIDE.U32 R8, R15, 0x4, R8 ;  /* 0x000000040f087825 */ /* 0x001fe200078e0008 */
[----:B--2---:R1:W-:Y:S04]  /*02f0*/  STL [R1], R2 ;  /* 0x0000000201007387 */ /* 0x0043e80000100800 */
[----:B---3--:R1:W-:Y:S02]  /*0300*/  STG.E desc[UR4][R8.64], R2 ;  /* 0x0000000208007986 */ /* 0x0083e4000c101904 */
[----:B------:R-:W-:-:S07]  /*0310*/  LEPC R20, `(.L_x_9) ;  /* 0x000000001014794e */ /* 0x000fce0000000000 */
[----:B-1----:R-:W-:Y:S05]  /*0320*/  CALL.ABS.NOINC R10 ;  /* 0x000000000a007343 */ /* 0x002fea0003c00000 */
.L_x_9:
[----:B------:R-:W-:Y:S05]  /*0330*/  EXIT ;  /* 0x000000000000794d */ /* 0x000fea0003800000 */
.L_x_10:
        /* <DEDUP_REMOVED lines=12> */
.L_x_12:


//--------------------- .nv.global.init           --------------------------
	.section	.nv.global.init,"aw",@progbits
.nv.global.init:
	.type		$str,@object
	.size		$str,(.L_0 - $str)
$str:
        /*0000*/ 	.byte	0x25, 0x64, 0x20, 0x00
.L_0:


//--------------------- .nv.shared.reserved.0     --------------------------
	.section	.nv.shared.reserved.0,"aw",@nobits
	.weak		__nv_reservedSMEM_offset_0_alias
	.size		__nv_reservedSMEM_offset_0_alias, 0, 64
	.other		__nv_reservedSMEM_offset_0_alias,@"STO_CUDA_RESERVED_SHARED STV_DEFAULT"
__nv_reservedSMEM_offset_0_alias:
	.zero		0
	.zero		64


//--------------------- .nv.constant0._Z8FinalSumPiS_i --------------------------
	.section	.nv.constant0._Z8FinalSumPiS_i,"a",@progbits
	.sectionflags	@""
	.align	4
.nv.constant0._Z8FinalSumPiS_i:
	.zero		916


//--------------------- .nv.constant0._Z17ReducSumGlobalMemPiS_i --------------------------
	.section	.nv.constant0._Z17ReducSumGlobalMemPiS_i,"a",@progbits
	.sectionflags	@""
	.align	4
.nv.constant0._Z17ReducSumGlobalMemPiS_i:
	.zero		916


//--------------------- SYMBOLS --------------------------

	.type		.nv.reservedSmem.offset0,@object
	.size		.nv.reservedSmem.offset0,0x4
	.type		vprintf,@function
